//
// Generated by NVIDIA NVVM Compiler
//
// Compiler Build ID: CL-36424714
// Cuda compilation tools, release 13.0, V13.0.88
// Based on NVVM 20.0.0
//

.version 9.0
.target sm_100
.address_size 64

	// .globl	_Z18dev_laplace_singlePfS_S_iii

.visible .entry _Z18dev_laplace_singlePfS_S_iii(
	.param .u64 .ptr .align 1 _Z18dev_laplace_singlePfS_S_iii_param_0,
	.param .u64 .ptr .align 1 _Z18dev_laplace_singlePfS_S_iii_param_1,
	.param .u64 .ptr .align 1 _Z18dev_laplace_singlePfS_S_iii_param_2,
	.param .u32 _Z18dev_laplace_singlePfS_S_iii_param_3,
	.param .u32 _Z18dev_laplace_singlePfS_S_iii_param_4,
	.param .u32 _Z18dev_laplace_singlePfS_S_iii_param_5
)
{
	.reg .pred 	%p<6>;
	.reg .b32 	%r<21>;
	.reg .b32 	%f<13>;
	.reg .b64 	%rd<23>;

	ld.param.u64 	%rd3, [_Z18dev_laplace_singlePfS_S_iii_param_0];
	ld.param.u64 	%rd4, [_Z18dev_laplace_singlePfS_S_iii_param_1];
	ld.param.u64 	%rd5, [_Z18dev_laplace_singlePfS_S_iii_param_2];
	ld.param.u32 	%r9, [_Z18dev_laplace_singlePfS_S_iii_param_3];
	ld.param.u32 	%r7, [_Z18dev_laplace_singlePfS_S_iii_param_4];
	ld.param.u32 	%r8, [_Z18dev_laplace_singlePfS_S_iii_param_5];
	cvta.to.global.u64 	%rd1, %rd5;
	mov.u32 	%r10, %ctaid.x;
	mov.u32 	%r11, %ntid.x;
	mov.u32 	%r12, %tid.x;
	mad.lo.s32 	%r1, %r10, %r11, %r12;
	add.s32 	%r13, %r9, -2;
	add.s32 	%r2, %r7, -2;
	mul.lo.s32 	%r14, %r2, %r13;
	setp.ge.s32 	%p1, %r1, %r14;
	@%p1 bra 	$L__BB0_6;
	cvta.to.global.u64 	%rd6, %rd3;
	cvta.to.global.u64 	%rd7, %rd4;
	div.s32 	%r15, %r1, %r2;
	mul.lo.s32 	%r16, %r15, %r2;
	sub.s32 	%r17, %r1, %r16;
	mad.lo.s32 	%r18, %r7, %r15, %r7;
	add.s32 	%r19, %r18, %r17;
	mul.wide.s32 	%rd8, %r19, 4;
	add.s64 	%rd9, %rd6, %rd8;
	ld.global.f32 	%f3, [%rd9];
	cvt.s64.s32 	%rd10, %r18;
	cvt.s64.s32 	%rd11, %r17;
	add.s64 	%rd12, %rd11, %rd10;
	shl.b64 	%rd13, %rd12, 2;
	add.s64 	%rd14, %rd13, %rd6;
	add.s64 	%rd2, %rd14, 4;
	ld.global.f32 	%f4, [%rd14+8];
	add.f32 	%f5, %f3, %f4;
	cvt.s64.s32 	%rd15, %r7;
	sub.s64 	%rd16, %rd12, %rd15;
	shl.b64 	%rd17, %rd16, 2;
	add.s64 	%rd18, %rd6, %rd17;
	ld.global.f32 	%f6, [%rd18+4];
	add.f32 	%f7, %f5, %f6;
	add.s64 	%rd19, %rd12, %rd15;
	shl.b64 	%rd20, %rd19, 2;
	add.s64 	%rd21, %rd6, %rd20;
	ld.global.f32 	%f8, [%rd21+4];
	add.f32 	%f9, %f7, %f8;
	mul.f32 	%f1, %f9, 0f3E800000;
	add.s64 	%rd22, %rd7, %rd13;
	st.global.f32 	[%rd22+4], %f1;
	setp.eq.s32 	%p2, %r8, 0;
	@%p2 bra 	$L__BB0_6;
	ld.global.f32 	%f10, [%rd2];
	sub.f32 	%f11, %f10, %f1;
	abs.f32 	%f2, %f11;
	setp.leu.f32 	%p3, %f2, 0f00000000;
	@%p3 bra 	$L__BB0_6;
	ld.global.u32 	%r20, [%rd1];
	mov.b32 	%r4, %f2;
$L__BB0_4:
	mov.b32 	%f12, %r20;
	setp.le.f32 	%p4, %f2, %f12;
	@%p4 bra 	$L__BB0_6;
	atom.relaxed.global.cas.b32 	%r6, [%rd1], %r20, %r4;
	setp.ne.s32 	%p5, %r20, %r6;
	mov.u32 	%r20, %r6;
	@%p5 bra 	$L__BB0_4;
$L__BB0_6:
	ret;

}


// ===== COMPILED SASS (sm_100) =====

	.target	sm_100

	.elftype	@"ET_EXEC"


//--------------------- .note.nv.tkinfo           --------------------------
	.section	.note.nv.tkinfo,"",@"SHT_NOTE"
	.sectionflags	@"SHF_NOTE_NV_TKINFO"
	.tkinfo
        /*0018*/ 	.word	0x00000002
        /*0030*/ 	.string	""
        /*0030*/ 	.string	"ptxas"
        /*0030*/ 	.string	"Cuda compilation tools, release 13.0, V13.0.88"
        /*0030*/ 	.string	"Build cuda_13.0.r13.0/compiler.36424714_0"
        /*0030*/ 	.string	"-arch sm_100 -m 64 "



//--------------------- .note.nv.cuinfo           --------------------------
	.section	.note.nv.cuinfo,"",@"SHT_NOTE"
	.sectionflags	@"SHF_NOTE_NV_CUINFO"
        /*0018*/ 	.short	0x0002
        /*001a*/ 	.short	0x0064
        /*001c*/ 	.short	0x0082
	.zero		2


//--------------------- .nv.info                  --------------------------
	.section	.nv.info,"",@"SHT_CUDA_INFO"
	.align	4


	//----- nvinfo : EIATTR_REGCOUNT
	.align		4
        /*0000*/ 	.byte	0x04, 0x2f
        /*0002*/ 	.short	(.L_1 - .L_0)
	.align		4
.L_0:
        /*0004*/ 	.word	index@(_Z18dev_laplace_singlePfS_S_iii)
        /*0008*/ 	.word	0x0000000f


	//----- nvinfo : EIATTR_FRAME_SIZE
	.align		4
.L_1:
        /*000c*/ 	.byte	0x04, 0x11
        /*000e*/ 	.short	(.L_3 - .L_2)
	.align		4
.L_2:
        /*0010*/ 	.word	index@(_Z18dev_laplace_singlePfS_S_iii)
        /*0014*/ 	.word	0x00000000


	//----- nvinfo : EIATTR_MIN_STACK_SIZE
	.align		4
.L_3:
        /*0018*/ 	.byte	0x04, 0x12
        /*001a*/ 	.short	(.L_5 - .L_4)
	.align		4
.L_4:
        /*001c*/ 	.word	index@(_Z18dev_laplace_singlePfS_S_iii)
        /*0020*/ 	.word	0x00000000
.L_5:


//--------------------- .nv.compat                --------------------------
	.section	.nv.compat,"",@"SHT_CUDA_COMPAT_INFO"
	.align	4
        /*0000*/ 	.byte	0x02, 0x09, 0x00, 0x00, 0x02, 0x02, 0x01, 0x00, 0x02, 0x05, 0x05, 0x00, 0x03, 0x07, 0x01, 0x01
        /*0010*/ 	.byte	0x02, 0x03, 0x00, 0x00, 0x02, 0x06, 0x01, 0x00, 0x04, 0x0b, 0x08, 0x00, 0x09, 0x00, 0x00, 0x00
        /*0020*/ 	.byte	0x00, 0x00, 0x00, 0x00


//--------------------- .nv.info._Z18dev_laplace_singlePfS_S_iii --------------------------
	.section	.nv.info._Z18dev_laplace_singlePfS_S_iii,"",@"SHT_CUDA_INFO"
	.sectionflags	@""
	.align	4


	//----- nvinfo : EIATTR_CUDA_API_VERSION
	.align		4
        /*0000*/ 	.byte	0x04, 0x37
        /*0002*/ 	.short	(.L_7 - .L_6)
.L_6:
        /*0004*/ 	.word	0x00000082


	//----- nvinfo : EIATTR_KPARAM_INFO
	.align		4
.L_7:
        /*0008*/ 	.byte	0x04, 0x17
        /*000a*/ 	.short	(.L_9 - .L_8)
.L_8:
        /*000c*/ 	.word	0x00000000
        /*0010*/ 	.short	0x0005
        /*0012*/ 	.short	0x0020
        /*0014*/ 	.byte	0x00, 0xf0, 0x11, 0x00


	//----- nvinfo : EIATTR_KPARAM_INFO
	.align		4
.L_9:
        /*0018*/ 	.byte	0x04, 0x17
        /*001a*/ 	.short	(.L_11 - .L_10)
.L_10:
        /*001c*/ 	.word	0x00000000
        /*0020*/ 	.short	0x0004
        /*0022*/ 	.short	0x001c
        /*0024*/ 	.byte	0x00, 0xf0, 0x11, 0x00


	//----- nvinfo : EIATTR_KPARAM_INFO
	.align		4
.L_11:
        /*0028*/ 	.byte	0x04, 0x17
        /*002a*/ 	.short	(.L_13 - .L_12)
.L_12:
        /*002c*/ 	.word	0x00000000
        /*0030*/ 	.short	0x0003
        /*0032*/ 	.short	0x0018
        /*0034*/ 	.byte	0x00, 0xf0, 0x11, 0x00


	//----- nvinfo : EIATTR_KPARAM_INFO
	.align		4
.L_13:
        /*0038*/ 	.byte	0x04, 0x17
        /*003a*/ 	.short	(.L_15 - .L_14)
.L_14:
        /*003c*/ 	.word	0x00000000
        /*0040*/ 	.short	0x0002
        /*0042*/ 	.short	0x0010
        /*0044*/ 	.byte	0x00, 0xf5, 0x21, 0x00


	//----- nvinfo : EIATTR_KPARAM_INFO
	.align		4
.L_15:
        /*0048*/ 	.byte	0x04, 0x17
        /*004a*/ 	.short	(.L_17 - .L_16)
.L_16:
        /*004c*/ 	.word	0x00000000
        /*0050*/ 	.short	0x0001
        /*0052*/ 	.short	0x0008
        /*0054*/ 	.byte	0x00, 0xf5, 0x21, 0x00


	//----- nvinfo : EIATTR_KPARAM_INFO
	.align		4
.L_17:
        /*0058*/ 	.byte	0x04, 0x17
        /*005a*/ 	.short	(.L_19 - .L_18)
.L_18:
        /*005c*/ 	.word	0x00000000
        /*0060*/ 	.short	0x0000
        /*0062*/ 	.short	0x0000
        /*0064*/ 	.byte	0x00, 0xf5, 0x21, 0x00


	//----- nvinfo : EIATTR_SPARSE_MMA_MASK
	.align		4
.L_19:
        /*0068*/ 	.byte	0x03, 0x50
        /*006a*/ 	.short	0x0000


	//----- nvinfo : EIATTR_MAXREG_COUNT
	.align		4
        /*006c*/ 	.byte	0x03, 0x1b
        /*006e*/ 	.short	0x00ff


	//----- nvinfo : EIATTR_MERCURY_ISA_VERSION
	.align		4
        /*0070*/ 	.byte	0x03, 0x5f
        /*0072*/ 	.short	0x0101


	//----- nvinfo : EIATTR_VRC_CTA_INIT_COUNT
	.align		4
        /*0074*/ 	.byte	0x02, 0x4a
	.zero		1
	.zero		1


	//----- nvinfo : EIATTR_EXIT_INSTR_OFFSETS
	.align		4
        /*0078*/ 	.byte	0x04, 0x1c
        /*007a*/ 	.short	(.L_21 - .L_20)


	//   ....[0]....
.L_20:
        /*007c*/ 	.word	0x000000a0


	//   ....[1]....
        /*0080*/ 	.word	0x000004a0


	//   ....[2]....
        /*0084*/ 	.word	0x000004e0


	//   ....[3]....
        /*0088*/ 	.word	0x00000540


	//   ....[4]....
        /*008c*/ 	.word	0x00000590


	//----- nvinfo : EIATTR_CRS_STACK_SIZE
	.align		4
.L_21:
        /*0090*/ 	.byte	0x04, 0x1e
        /*0092*/ 	.short	(.L_23 - .L_22)
.L_22:
        /*0094*/ 	.word	0x00000000


	//----- nvinfo : EIATTR_CBANK_PARAM_SIZE
	.align		4
.L_23:
        /*0098*/ 	.byte	0x03, 0x19
        /*009a*/ 	.short	0x0024


	//----- nvinfo : EIATTR_PARAM_CBANK
	.align		4
        /*009c*/ 	.byte	0x04, 0x0a
        /*009e*/ 	.short	(.L_25 - .L_24)
	.align		4
.L_24:
        /*00a0*/ 	.word	index@(.nv.constant0._Z18dev_laplace_singlePfS_S_iii)
        /*00a4*/ 	.short	0x0380
        /*00a6*/ 	.short	0x0024


	//----- nvinfo : EIATTR_SW_WAR
	.align		4
.L_25:
        /*00a8*/ 	.byte	0x04, 0x36
        /*00aa*/ 	.short	(.L_27 - .L_26)
.L_26:
        /*00ac*/ 	.word	0x00000008
.L_27:


//--------------------- .nv.callgraph             --------------------------
	.section	.nv.callgraph,"",@"SHT_CUDA_CALLGRAPH"
	.align	4
	.sectionentsize	8
	.align		4
        /*0000*/ 	.word	0x00000000
	.align		4
        /*0004*/ 	.word	0xffffffff
	.align		4
        /*0008*/ 	.word	0x00000000
	.align		4
        /*000c*/ 	.word	0xfffffffe
	.align		4
        /*0010*/ 	.word	0x00000000
	.align		4
        /*0014*/ 	.word	0xfffffffd
	.align		4
        /*0018*/ 	.word	0x00000000
	.align		4
        /*001c*/ 	.word	0xfffffffc


//--------------------- .text._Z18dev_laplace_singlePfS_S_iii --------------------------
	.section	.text._Z18dev_laplace_singlePfS_S_iii,"ax",@progbits
	.align	128
        .global         _Z18dev_laplace_singlePfS_S_iii
        .type           _Z18dev_laplace_singlePfS_S_iii,@function
        .size           _Z18dev_laplace_singlePfS_S_iii,(.L_x_2 - _Z18dev_laplace_singlePfS_S_iii)
        .other          _Z18dev_laplace_singlePfS_S_iii,@"STO_CUDA_ENTRY STV_DEFAULT"
_Z18dev_laplace_singlePfS_S_iii:
.text._Z18dev_laplace_singlePfS_S_iii:
[----:B------:R-:W-:Y:S01]  /*0000*/  LDC R1, c[0x0][0x37c] ;  /* 0x0000df00ff017b82 */ /* 0x000fe20000000800 */
[----:B------:R-:W0:Y:S07]  /*0010*/  S2R R4, SR_TID.X ;  /* 0x0000000000047919 */ /* 0x000e2e0000002100 */
[----:B------:R-:W1:Y:S08]  /*0020*/  LDC.64 R2, c[0x0][0x398] ;  /* 0x0000e600ff027b82 */ /* 0x000e700000000a00 */
[----:B------:R-:W0:Y:S08]  /*0030*/  S2UR UR4, SR_CTAID.X ;  /* 0x00000000000479c3 */ /* 0x000e300000002500 */
[----:B------:R-:W0:Y:S01]  /*0040*/  LDC R7, c[0x0][0x360] ;  /* 0x0000d800ff077b82 */ /* 0x000e220000000800 */
[----:B-1----:R-:W-:-:S02]  /*0050*/  VIADD R5, R2, 0xfffffffe ;  /* 0xfffffffe02057836 */ /* 0x002fc40000000000 */
[----:B------:R-:W-:-:S04]  /*0060*/  VIADD R0, R3, 0xfffffffe ;  /* 0xfffffffe03007836 */ /* 0x000fc80000000000 */
[----:B------:R-:W-:Y:S02]  /*0070*/  IMAD R2, R5, R0, RZ ;  /* 0x0000000005027224 */ /* 0x000fe400078e02ff */
[----:B0-----:R-:W-:-:S05]  /*0080*/  IMAD R7, R7, UR4, R4 ;  /* 0x0000000407077c24 */ /* 0x001fca000f8e0204 */
[----:B------:R-:W-:-:S13]  /*0090*/  ISETP.GE.AND P0, PT, R7, R2, PT ;  /* 0x000000020700720c */ /* 0x000fda0003f06270 */
[----:B------:R-:W-:Y:S05]  /*00a0*/  @P0 EXIT ;  /* 0x000000000000094d */ /* 0x000fea0003800000 */
[-C--:B------:R-:W-:Y:S01]  /*00b0*/  IABS R9, R0.reuse ;  /* 0x0000000000097213 */ /* 0x080fe20000000000 */
[----:B------:R-:W0:Y:S01]  /*00c0*/  LDCU.128 UR8, c[0x0][0x380] ;  /* 0x00007000ff0877ac */ /* 0x000e220008000c00 */
[----:B------:R-:W-:Y:S02]  /*00d0*/  IABS R8, R7 ;  /* 0x0000000700087213 */ /* 0x000fe40000000000 */
[----:B------:R-:W1:Y:S01]  /*00e0*/  I2F.RP R2, R9 ;  /* 0x0000000900027306 */ /* 0x000e620000209400 */
[----:B------:R-:W-:Y:S01]  /*00f0*/  IABS R10, R0 ;  /* 0x00000000000a7213 */ /* 0x000fe20000000000 */
[----:B------:R-:W2:Y:S01]  /*0100*/  LDCU.64 UR4, c[0x0][0x358] ;  /* 0x00006b00ff0477ac */ /* 0x000ea20008000a00 */
[----:B------:R-:W3:Y:S05]  /*0110*/  LDCU UR6, c[0x0][0x3a0] ;  /* 0x00007400ff0677ac */ /* 0x000eea0008000800 */
[----:B-1----:R-:W1:Y:S02]  /*0120*/  MUFU.RCP R2, R2 ;  /* 0x0000000200027308 */ /* 0x002e640000001000 */
[----:B-1----:R-:W-:Y:S01]  /*0130*/  VIADD R4, R2, 0xffffffe ;  /* 0x0ffffffe02047836 */ /* 0x002fe20000000000 */
[----:B------:R-:W-:-:S05]  /*0140*/  IADD3 R2, PT, PT, RZ, -R10, RZ ;  /* 0x8000000aff027210 */ /* 0x000fca0007ffe0ff */
[----:B------:R1:W4:Y:S02]  /*0150*/  F2I.FTZ.U32.TRUNC.NTZ R5, R4 ;  /* 0x0000000400057305 */ /* 0x000324000021f000 */
[----:B-1----:R-:W-:Y:S02]  /*0160*/  IMAD.MOV.U32 R4, RZ, RZ, RZ ;  /* 0x000000ffff047224 */ /* 0x002fe400078e00ff */
[----:B----4-:R-:W-:-:S04]  /*0170*/  IMAD.MOV R6, RZ, RZ, -R5 ;  /* 0x000000ffff067224 */ /* 0x010fc800078e0a05 */
[----:B------:R-:W-:Y:S02]  /*0180*/  IMAD R11, R6, R9, RZ ;  /* 0x00000009060b7224 */ /* 0x000fe400078e02ff */
[----:B------:R-:W-:Y:S02]  /*0190*/  IMAD.MOV.U32 R6, RZ, RZ, R8 ;  /* 0x000000ffff067224 */ /* 0x000fe400078e0008 */
[----:B------:R-:W-:-:S06]  /*01a0*/  IMAD.HI.U32 R5, R5, R11, R4 ;  /* 0x0000000b05057227 */ /* 0x000fcc00078e0004 */
[----:B------:R-:W-:-:S04]  /*01b0*/  IMAD.HI.U32 R5, R5, R6, RZ ;  /* 0x0000000605057227 */ /* 0x000fc800078e00ff */
[----:B------:R-:W-:-:S05]  /*01c0*/  IMAD R2, R5, R2, R6 ;  /* 0x0000000205027224 */ /* 0x000fca00078e0206 */
[----:B------:R-:W-:-:S13]  /*01d0*/  ISETP.GT.U32.AND P2, PT, R9, R2, PT ;  /* 0x000000020900720c */ /* 0x000fda0003f44070 */
[----:B------:R-:W-:Y:S02]  /*01e0*/  @!P2 IMAD.IADD R2, R2, 0x1, -R9 ;  /* 0x000000010202a824 */ /* 0x000fe400078e0a09 */
[----:B------:R-:W-:Y:S01]  /*01f0*/  @!P2 VIADD R5, R5, 0x1 ;  /* 0x000000010505a836 */ /* 0x000fe20000000000 */
[----:B------:R-:W-:Y:S02]  /*0200*/  ISETP.NE.AND P2, PT, R0, RZ, PT ;  /* 0x000000ff0000720c */ /* 0x000fe40003f45270 */
[----:B------:R-:W-:Y:S02]  /*0210*/  ISETP.GE.U32.AND P0, PT, R2, R9, PT ;  /* 0x000000090200720c */ /* 0x000fe40003f06070 */
[----:B------:R-:W-:-:S04]  /*0220*/  LOP3.LUT R2, R7, R0, RZ, 0x3c, !PT ;  /* 0x0000000007027212 */ /* 0x000fc800078e3cff */
[----:B------:R-:W-:-:S07]  /*0230*/  ISETP.GE.AND P1, PT, R2, RZ, PT ;  /* 0x000000ff0200720c */ /* 0x000fce0003f26270 */
[----:B------:R-:W-:-:S04]  /*0240*/  @P0 VIADD R5, R5, 0x1 ;  /* 0x0000000105050836 */ /* 0x000fc80000000000 */
[----:B------:R-:W-:Y:S02]  /*0250*/  IMAD.MOV.U32 R2, RZ, RZ, R5 ;  /* 0x000000ffff027224 */ /* 0x000fe400078e0005 */
[----:B------:R-:W1:Y:S03]  /*0260*/  LDC.64 R4, c[0x0][0x380] ;  /* 0x0000e000ff047b82 */ /* 0x000e660000000a00 */
[----:B------:R-:W-:Y:S02]  /*0270*/  @!P1 IADD3 R2, PT, PT, -R2, RZ, RZ ;  /* 0x000000ff02029210 */ /* 0x000fe40007ffe1ff */
[----:B------:R-:W-:-:S05]  /*0280*/  @!P2 LOP3.LUT R2, RZ, R0, RZ, 0x33, !PT ;  /* 0x00000000ff02a212 */ /* 0x000fca00078e33ff */
[----:B------:R-:W-:-:S04]  /*0290*/  IMAD.MOV R6, RZ, RZ, -R2 ;  /* 0x000000ffff067224 */ /* 0x000fc800078e0a02 */
[----:B------:R-:W-:Y:S02]  /*02a0*/  IMAD R0, R0, R6, R7 ;  /* 0x0000000600007224 */ /* 0x000fe400078e0207 */
[----:B------:R-:W-:-:S03]  /*02b0*/  IMAD R7, R2, R3, R3 ;  /* 0x0000000302077224 */ /* 0x000fc600078e0203 */
[----:B------:R-:W-:Y:S01]  /*02c0*/  SHF.R.S32.HI R2, RZ, 0x1f, R0 ;  /* 0x0000001fff027819 */ /* 0x000fe20000011400 */
[C---:B------:R-:W-:Y:S01]  /*02d0*/  IMAD.IADD R9, R0.reuse, 0x1, R7 ;  /* 0x0000000100097824 */ /* 0x040fe200078e0207 */
[----:B------:R-:W-:Y:S02]  /*02e0*/  IADD3 R12, P0, PT, R0, R7, RZ ;  /* 0x00000007000c7210 */ /* 0x000fe40007f1e0ff */
[----:B------:R-:W-:Y:S01]  /*02f0*/  SHF.R.S32.HI R0, RZ, 0x1f, R3 ;  /* 0x0000001fff007819 */ /* 0x000fe20000011403 */
[----:B-1----:R-:W-:Y:S01]  /*0300*/  IMAD.WIDE R4, R9, 0x4, R4 ;  /* 0x0000000409047825 */ /* 0x002fe200078e0204 */
[----:B------:R-:W-:Y:S02]  /*0310*/  LEA.HI.X.SX32 R11, R7, R2, 0x1, P0 ;  /* 0x00000002070b7211 */ /* 0x000fe400000f0eff */
[CC--:B------:R-:W-:Y:S01]  /*0320*/  IADD3 R7, P2, PT, R12.reuse, -R3.reuse, RZ ;  /* 0x800000030c077210 */ /* 0x0c0fe20007f5e0ff */
[C---:B------:R-:W-:Y:S01]  /*0330*/  IMAD.SHL.U32 R10, R12.reuse, 0x4, RZ ;  /* 0x000000040c0a7824 */ /* 0x040fe200078e00ff */
[C---:B------:R-:W-:Y:S01]  /*0340*/  IADD3 R9, P0, PT, R12.reuse, R3, RZ ;  /* 0x000000030c097210 */ /* 0x040fe20007f1e0ff */
[----:B--2---:R-:W2:Y:S01]  /*0350*/  LDG.E R4, desc[UR4][R4.64] ;  /* 0x0000000404047981 */ /* 0x004ea2000c1e1900 */
[----:B------:R-:W-:-:S02]  /*0360*/  SHF.L.U64.HI R12, R12, 0x2, R11 ;  /* 0x000000020c0c7819 */ /* 0x000fc4000001020b */
[----:B0-----:R-:W-:Y:S02]  /*0370*/  IADD3 R2, P1, PT, R10, UR8, RZ ;  /* 0x000000080a027c10 */ /* 0x001fe4000ff3e0ff */
[C---:B------:R-:W-:Y:S01]  /*0380*/  IADD3.X R8, PT, PT, ~R0.reuse, R11, RZ, P2, !PT ;  /* 0x0000000b00087210 */ /* 0x040fe200017fe5ff */
[----:B------:R-:W-:Y:S01]  /*0390*/  IMAD.X R0, R0, 0x1, R11, P0 ;  /* 0x0000000100007824 */ /* 0x000fe200000e060b */
[C---:B------:R-:W-:Y:S02]  /*03a0*/  LEA R6, P2, R7.reuse, UR8, 0x2 ;  /* 0x0000000807067c11 */ /* 0x040fe4000f8410ff */
[----:B------:R-:W-:Y:S02]  /*03b0*/  IADD3.X R3, PT, PT, R12, UR9, RZ, P1, !PT ;  /* 0x000000090c037c10 */ /* 0x000fe40008ffe4ff */
[----:B------:R-:W-:Y:S02]  /*03c0*/  LEA.HI.X R7, R7, UR9, R8, 0x2, P2 ;  /* 0x0000000907077c11 */ /* 0x000fe400090f1408 */
[C---:B------:R-:W-:Y:S01]  /*03d0*/  LEA R8, P0, R9.reuse, UR8, 0x2 ;  /* 0x0000000809087c11 */ /* 0x040fe2000f8010ff */
[----:B------:R-:W2:Y:S03]  /*03e0*/  LDG.E R11, desc[UR4][R2.64+0x8] ;  /* 0x00000804020b7981 */ /* 0x000ea6000c1e1900 */
[----:B------:R-:W-:Y:S01]  /*03f0*/  LEA.HI.X R9, R9, UR9, R0, 0x2, P0 ;  /* 0x0000000909097c11 */ /* 0x000fe200080f1400 */
[----:B------:R-:W4:Y:S04]  /*0400*/  LDG.E R6, desc[UR4][R6.64+0x4] ;  /* 0x0000040406067981 */ /* 0x000f28000c1e1900 */
[----:B------:R-:W5:Y:S01]  /*0410*/  LDG.E R8, desc[UR4][R8.64+0x4] ;  /* 0x0000040408087981 */ /* 0x000f62000c1e1900 */
[----:B---3--:R-:W-:-:S02]  /*0420*/  ISETP.NE.AND P0, PT, RZ, UR6, PT ;  /* 0x00000006ff007c0c */ /* 0x008fc4000bf05270 */
[----:B------:R-:W-:Y:S01]  /*0430*/  IADD3 R10, P1, PT, R10, UR10, RZ ;  /* 0x0000000a0a0a7c10 */ /* 0x000fe2000ff3e0ff */
[----:B--2---:R-:W-:-:S04]  /*0440*/  FADD R11, R4, R11 ;  /* 0x0000000b040b7221 */ /* 0x004fc80000000000 */
[----:B----4-:R-:W-:-:S04]  /*0450*/  FADD R11, R11, R6 ;  /* 0x000000060b0b7221 */ /* 0x010fc80000000000 */
[----:B-----5:R-:W-:Y:S01]  /*0460*/  FADD R0, R11, R8 ;  /* 0x000000080b007221 */ /* 0x020fe20000000000 */
[----:B------:R-:W-:-:S03]  /*0470*/  IADD3.X R11, PT, PT, R12, UR11, RZ, P1, !PT ;  /* 0x0000000b0c0b7c10 */ /* 0x000fc60008ffe4ff */
[----:B------:R-:W-:-:S05]  /*0480*/  FMUL R5, R0, 0.25 ;  /* 0x3e80000000057820 */ /* 0x000fca0000400000 */
[----:B------:R0:W-:Y:S01]  /*0490*/  STG.E desc[UR4][R10.64+0x4], R5 ;  /* 0x000004050a007986 */ /* 0x0001e2000c101904 */
[----:B------:R-:W-:Y:S05]  /*04a0*/  @!P0 EXIT ;  /* 0x000000000000894d */ /* 0x000fea0003800000 */
[----:B------:R-:W2:Y:S02]  /*04b0*/  LDG.E R2, desc[UR4][R2.64+0x4] ;  /* 0x0000040402027981 */ /* 0x000ea4000c1e1900 */
[----:B--2---:R-:W-:-:S05]  /*04c0*/  FADD R9, -R5, R2 ;  /* 0x0000000205097221 */ /* 0x004fca0000000100 */
[----:B------:R-:W-:-:S13]  /*04d0*/  FSETP.GT.AND P0, PT, |R9|, RZ, PT ;  /* 0x000000ff0900720b */ /* 0x000fda0003f04200 */
[----:B------:R-:W-:Y:S05]  /*04e0*/  @!P0 EXIT ;  /* 0x000000000000894d */ /* 0x000fea0003800000 */
[----:B------:R-:W1:Y:S02]  /*04f0*/  LDC.64 R2, c[0x0][0x390] ;  /* 0x0000e400ff027b82 */ /* 0x000e640000000a00 */
[----:B-1----:R1:W5:Y:S01]  /*0500*/  LDG.E R4, desc[UR4][R2.64] ;  /* 0x0000000402047981 */ /* 0x002362000c1e1900 */
[----:B0-----:R-:W-:-:S07]  /*0510*/  FADD R5, |R9|, -RZ ;  /* 0x800000ff09057221 */ /* 0x001fce0000000200 */
.L_x_0:
[----:B-----5:R-:W-:Y:S01]  /*0520*/  FSETP.GTU.AND P0, PT, |R9|, R4, PT ;  /* 0x000000040900720b */ /* 0x020fe20003f0c200 */
[----:B------:R-:W-:-:S12]  /*0530*/  YIELD ;  /* 0x0000000000007946 */ /* 0x000fd80003800000 */
[----:B------:R-:W-:Y:S05]  /*0540*/  @!P0 EXIT ;  /* 0x000000000000894d */ /* 0x000fea0003800000 */
[----:B------:R-:W2:Y:S02]  /*0550*/  ATOMG.E.CAS.STRONG.GPU PT, R7, [R2], R4, R5 ;  /* 0x00000004020773a9 */ /* 0x000ea400001ee105 */
[----:B--2---:R-:W-:Y:S01]  /*0560*/  ISETP.NE.AND P0, PT, R4, R7, PT ;  /* 0x000000070400720c */ /* 0x004fe20003f05270 */
[----:B------:R-:W-:-:S12]  /*0570*/  IMAD.MOV.U32 R4, RZ, RZ, R7 ;  /* 0x000000ffff047224 */ /* 0x000fd800078e0007 */
[----:B------:R-:W-:Y:S05]  /*0580*/  @P0 BRA `(.L_x_0) ;  /* 0xfffffffc00e40947 */ /* 0x000fea000383ffff */
[----:B------:R-:W-:Y:S05]  /*0590*/  EXIT ;  /* 0x000000000000794d */ /* 0x000fea0003800000 */
.L_x_1:
[----:B------:R-:W-:-:S00]  /*05a0*/  BRA `(.L_x_1) ;  /* 0xfffffffc00fc7947 */ /* 0x000fc0000383ffff */
[----:B------:R-:W-:-:S00]  /*05b0*/  NOP ;  /* 0x0000000000007918 */ /* 0x000fc00000000000 */
        /* <DEDUP_REMOVED lines=12> */
.L_x_2:


//--------------------- .nv.shared.reserved.0     --------------------------
	.section	.nv.shared.reserved.0,"aw",@nobits
	.weak		__nv_reservedSMEM_offset_0_alias
	.size		__nv_reservedSMEM_offset_0_alias, 0, 64
	.other		__nv_reservedSMEM_offset_0_alias,@"STO_CUDA_RESERVED_SHARED STV_DEFAULT"
__nv_reservedSMEM_offset_0_alias:
	.zero		0
	.zero		64


//--------------------- .nv.constant0._Z18dev_laplace_singlePfS_S_iii --------------------------
	.section	.nv.constant0._Z18dev_laplace_singlePfS_S_iii,"a",@progbits
	.sectionflags	@""
	.align	4
.nv.constant0._Z18dev_laplace_singlePfS_S_iii:
	.zero		932


//--------------------- SYMBOLS --------------------------

	.type		.nv.reservedSmem.offset0,@object
	.size		.nv.reservedSmem.offset0,0x4
